//
// Generated by NVIDIA NVVM Compiler
//
// Compiler Build ID: CL-36424714
// Cuda compilation tools, release 13.0, V13.0.88
// Based on NVVM 20.0.0
//

.version 9.0
.target sm_100
.address_size 64

	// .globl	_Z4add1PfS_
// _ZZ4add1PfS_E7smarray has been demoted
// _ZZ4add2PfS_E7smarray has been demoted

.visible .entry _Z4add1PfS_(
	.param .u64 .ptr .align 1 _Z4add1PfS__param_0,
	.param .u64 .ptr .align 1 _Z4add1PfS__param_1
)
{
	.reg .pred 	%p<5>;
	.reg .b32 	%r<13>;
	.reg .b32 	%f<6>;
	.reg .b64 	%rd<9>;
	// demoted variable
	.shared .align 4 .b8 _ZZ4add1PfS_E7smarray[4096];
	ld.param.u64 	%rd2, [_Z4add1PfS__param_0];
	ld.param.u64 	%rd1, [_Z4add1PfS__param_1];
	cvta.to.global.u64 	%rd3, %rd2;
	mov.u32 	%r1, %tid.x;
	mov.u32 	%r2, %ctaid.x;
	mov.u32 	%r12, %ntid.x;
	mad.lo.s32 	%r7, %r2, %r12, %r1;
	mul.wide.s32 	%rd4, %r7, 4;
	add.s64 	%rd5, %rd3, %rd4;
	ld.global.f32 	%f1, [%rd5];
	shl.b32 	%r8, %r1, 2;
	mov.u32 	%r9, _ZZ4add1PfS_E7smarray;
	add.s32 	%r4, %r9, %r8;
	st.shared.f32 	[%r4], %f1;
	bar.sync 	0;
	setp.lt.u32 	%p1, %r12, 2;
	@%p1 bra 	$L__BB0_4;
$L__BB0_1:
	shr.u32 	%r6, %r12, 1;
	setp.ge.u32 	%p2, %r1, %r6;
	@%p2 bra 	$L__BB0_3;
	shl.b32 	%r10, %r6, 2;
	add.s32 	%r11, %r4, %r10;
	ld.shared.f32 	%f2, [%r11];
	ld.shared.f32 	%f3, [%r4];
	add.f32 	%f4, %f2, %f3;
	st.shared.f32 	[%r4], %f4;
$L__BB0_3:
	bar.sync 	0;
	setp.gt.u32 	%p3, %r12, 3;
	mov.u32 	%r12, %r6;
	@%p3 bra 	$L__BB0_1;
$L__BB0_4:
	setp.ne.s32 	%p4, %r1, 0;
	@%p4 bra 	$L__BB0_6;
	ld.shared.f32 	%f5, [_ZZ4add1PfS_E7smarray];
	cvta.to.global.u64 	%rd6, %rd1;
	mul.wide.u32 	%rd7, %r2, 4;
	add.s64 	%rd8, %rd6, %rd7;
	st.global.f32 	[%rd8], %f5;
$L__BB0_6:
	ret;

}
	// .globl	_Z4add2PfS_
.visible .entry _Z4add2PfS_(
	.param .u64 .ptr .align 1 _Z4add2PfS__param_0,
	.param .u64 .ptr .align 1 _Z4add2PfS__param_1
)
{
	.reg .pred 	%p<5>;
	.reg .b32 	%r<11>;
	.reg .b32 	%f<6>;
	.reg .b64 	%rd<7>;
	// demoted variable
	.shared .align 4 .b8 _ZZ4add2PfS_E7smarray[4096];
	ld.param.u64 	%rd2, [_Z4add2PfS__param_0];
	ld.param.u64 	%rd1, [_Z4add2PfS__param_1];
	cvta.to.global.u64 	%rd3, %rd2;
	mov.u32 	%r1, %tid.x;
	mul.wide.u32 	%rd4, %r1, 4;
	add.s64 	%rd5, %rd3, %rd4;
	ld.global.f32 	%f1, [%rd5];
	shl.b32 	%r6, %r1, 2;
	mov.u32 	%r7, _ZZ4add2PfS_E7smarray;
	add.s32 	%r2, %r7, %r6;
	st.shared.f32 	[%r2], %f1;
	bar.sync 	0;
	mov.u32 	%r10, %ntid.x;
	setp.lt.u32 	%p1, %r10, 2;
	@%p1 bra 	$L__BB1_4;
$L__BB1_1:
	shr.u32 	%r5, %r10, 1;
	setp.ge.u32 	%p2, %r1, %r5;
	@%p2 bra 	$L__BB1_3;
	shl.b32 	%r8, %r5, 2;
	add.s32 	%r9, %r2, %r8;
	ld.shared.f32 	%f2, [%r9];
	ld.shared.f32 	%f3, [%r2];
	add.f32 	%f4, %f2, %f3;
	st.shared.f32 	[%r2], %f4;
$L__BB1_3:
	bar.sync 	0;
	setp.gt.u32 	%p3, %r10, 3;
	mov.u32 	%r10, %r5;
	@%p3 bra 	$L__BB1_1;
$L__BB1_4:
	setp.ne.s32 	%p4, %r1, 0;
	@%p4 bra 	$L__BB1_6;
	ld.shared.f32 	%f5, [_ZZ4add2PfS_E7smarray];
	cvta.to.global.u64 	%rd6, %rd1;
	st.global.f32 	[%rd6], %f5;
$L__BB1_6:
	ret;

}


// ===== COMPILED SASS (sm_100) =====

	.target	sm_100

	.elftype	@"ET_EXEC"


//--------------------- .note.nv.tkinfo           --------------------------
	.section	.note.nv.tkinfo,"",@"SHT_NOTE"
	.sectionflags	@"SHF_NOTE_NV_TKINFO"
	.tkinfo
        /*0018*/ 	.word	0x00000002
        /*0030*/ 	.string	""
        /*0030*/ 	.string	"ptxas"
        /*0030*/ 	.string	"Cuda compilation tools, release 13.0, V13.0.88"
        /*0030*/ 	.string	"Build cuda_13.0.r13.0/compiler.36424714_0"
        /*0030*/ 	.string	"-arch sm_100 -m 64 "



//--------------------- .note.nv.cuinfo           --------------------------
	.section	.note.nv.cuinfo,"",@"SHT_NOTE"
	.sectionflags	@"SHF_NOTE_NV_CUINFO"
        /*0018*/ 	.short	0x0002
        /*001a*/ 	.short	0x0064
        /*001c*/ 	.short	0x0082
	.zero		2


//--------------------- .nv.info                  --------------------------
	.section	.nv.info,"",@"SHT_CUDA_INFO"
	.align	4


	//----- nvinfo : EIATTR_REGCOUNT
	.align		4
        /*0000*/ 	.byte	0x04, 0x2f
        /*0002*/ 	.short	(.L_1 - .L_0)
	.align		4
.L_0:
        /*0004*/ 	.word	index@(_Z4add1PfS_)
        /*0008*/ 	.word	0x0000000b


	//----- nvinfo : EIATTR_FRAME_SIZE
	.align		4
.L_1:
        /*000c*/ 	.byte	0x04, 0x11
        /*000e*/ 	.short	(.L_3 - .L_2)
	.align		4
.L_2:
        /*0010*/ 	.word	index@(_Z4add1PfS_)
        /*0014*/ 	.word	0x00000000


	//----- nvinfo : EIATTR_REGCOUNT
	.align		4
.L_3:
        /*0018*/ 	.byte	0x04, 0x2f
        /*001a*/ 	.short	(.L_5 - .L_4)
	.align		4
.L_4:
        /*001c*/ 	.word	index@(_Z4add2PfS_)
        /*0020*/ 	.word	0x0000000a


	//----- nvinfo : EIATTR_FRAME_SIZE
	.align		4
.L_5:
        /*0024*/ 	.byte	0x04, 0x11
        /*0026*/ 	.short	(.L_7 - .L_6)
	.align		4
.L_6:
        /*0028*/ 	.word	index@(_Z4add2PfS_)
        /*002c*/ 	.word	0x00000000


	//----- nvinfo : EIATTR_MIN_STACK_SIZE
	.align		4
.L_7:
        /*0030*/ 	.byte	0x04, 0x12
        /*0032*/ 	.short	(.L_9 - .L_8)
	.align		4
.L_8:
        /*0034*/ 	.word	index@(_Z4add2PfS_)
        /*0038*/ 	.word	0x00000000


	//----- nvinfo : EIATTR_MIN_STACK_SIZE
	.align		4
.L_9:
        /*003c*/ 	.byte	0x04, 0x12
        /*003e*/ 	.short	(.L_11 - .L_10)
	.align		4
.L_10:
        /*0040*/ 	.word	index@(_Z4add1PfS_)
        /*0044*/ 	.word	0x00000000
.L_11:


//--------------------- .nv.compat                --------------------------
	.section	.nv.compat,"",@"SHT_CUDA_COMPAT_INFO"
	.align	4
        /*0000*/ 	.byte	0x02, 0x09, 0x00, 0x00, 0x02, 0x02, 0x01, 0x00, 0x02, 0x05, 0x05, 0x00, 0x03, 0x07, 0x01, 0x01
        /*0010*/ 	.byte	0x02, 0x03, 0x00, 0x00, 0x02, 0x06, 0x01, 0x00, 0x04, 0x0b, 0x08, 0x00, 0x09, 0x00, 0x00, 0x00
        /*0020*/ 	.byte	0x00, 0x00, 0x00, 0x00


//--------------------- .nv.info._Z4add2PfS_      --------------------------
	.section	.nv.info._Z4add2PfS_,"",@"SHT_CUDA_INFO"
	.sectionflags	@""
	.align	4


	//----- nvinfo : EIATTR_CUDA_API_VERSION
	.align		4
        /*0000*/ 	.byte	0x04, 0x37
        /*0002*/ 	.short	(.L_13 - .L_12)
.L_12:
        /*0004*/ 	.word	0x00000082


	//----- nvinfo : EIATTR_KPARAM_INFO
	.align		4
.L_13:
        /*0008*/ 	.byte	0x04, 0x17
        /*000a*/ 	.short	(.L_15 - .L_14)
.L_14:
        /*000c*/ 	.word	0x00000000
        /*0010*/ 	.short	0x0001
        /*0012*/ 	.short	0x0008
        /*0014*/ 	.byte	0x00, 0xf5, 0x21, 0x00


	//----- nvinfo : EIATTR_KPARAM_INFO
	.align		4
.L_15:
        /*0018*/ 	.byte	0x04, 0x17
        /*001a*/ 	.short	(.L_17 - .L_16)
.L_16:
        /*001c*/ 	.word	0x00000000
        /*0020*/ 	.short	0x0000
        /*0022*/ 	.short	0x0000
        /*0024*/ 	.byte	0x00, 0xf5, 0x21, 0x00


	//----- nvinfo : EIATTR_SPARSE_MMA_MASK
	.align		4
.L_17:
        /*0028*/ 	.byte	0x03, 0x50
        /*002a*/ 	.short	0x0000


	//----- nvinfo : EIATTR_MAXREG_COUNT
	.align		4
        /*002c*/ 	.byte	0x03, 0x1b
        /*002e*/ 	.short	0x00ff


	//----- nvinfo : EIATTR_NUM_BARRIERS
	.align		4
        /*0030*/ 	.byte	0x02, 0x4c
        /*0032*/ 	.byte	0x01
	.zero		1


	//----- nvinfo : EIATTR_MERCURY_ISA_VERSION
	.align		4
        /*0034*/ 	.byte	0x03, 0x5f
        /*0036*/ 	.short	0x0101


	//----- nvinfo : EIATTR_VRC_CTA_INIT_COUNT
	.align		4
        /*0038*/ 	.byte	0x02, 0x4a
	.zero		1
	.zero		1


	//----- nvinfo : EIATTR_EXIT_INSTR_OFFSETS
	.align		4
        /*003c*/ 	.byte	0x04, 0x1c
        /*003e*/ 	.short	(.L_19 - .L_18)


	//   ....[0]....
.L_18:
        /*0040*/ 	.word	0x000001c0


	//   ....[1]....
        /*0044*/ 	.word	0x00000230


	//----- nvinfo : EIATTR_CBANK_PARAM_SIZE
	.align		4
.L_19:
        /*0048*/ 	.byte	0x03, 0x19
        /*004a*/ 	.short	0x0010


	//----- nvinfo : EIATTR_PARAM_CBANK
	.align		4
        /*004c*/ 	.byte	0x04, 0x0a
        /*004e*/ 	.short	(.L_21 - .L_20)
	.align		4
.L_20:
        /*0050*/ 	.word	index@(.nv.constant0._Z4add2PfS_)
        /*0054*/ 	.short	0x0380
        /*0056*/ 	.short	0x0010


	//----- nvinfo : EIATTR_SW_WAR
	.align		4
.L_21:
        /*0058*/ 	.byte	0x04, 0x36
        /*005a*/ 	.short	(.L_23 - .L_22)
.L_22:
        /*005c*/ 	.word	0x00000008
.L_23:


//--------------------- .nv.info._Z4add1PfS_      --------------------------
	.section	.nv.info._Z4add1PfS_,"",@"SHT_CUDA_INFO"
	.sectionflags	@""
	.align	4


	//----- nvinfo : EIATTR_CUDA_API_VERSION
	.align		4
        /*0000*/ 	.byte	0x04, 0x37
        /*0002*/ 	.short	(.L_25 - .L_24)
.L_24:
        /*0004*/ 	.word	0x00000082


	//----- nvinfo : EIATTR_KPARAM_INFO
	.align		4
.L_25:
        /*0008*/ 	.byte	0x04, 0x17
        /*000a*/ 	.short	(.L_27 - .L_26)
.L_26:
        /*000c*/ 	.word	0x00000000
        /*0010*/ 	.short	0x0001
        /*0012*/ 	.short	0x0008
        /*0014*/ 	.byte	0x00, 0xf5, 0x21, 0x00


	//----- nvinfo : EIATTR_KPARAM_INFO
	.align		4
.L_27:
        /*0018*/ 	.byte	0x04, 0x17
        /*001a*/ 	.short	(.L_29 - .L_28)
.L_28:
        /*001c*/ 	.word	0x00000000
        /*0020*/ 	.short	0x0000
        /*0022*/ 	.short	0x0000
        /*0024*/ 	.byte	0x00, 0xf5, 0x21, 0x00


	//----- nvinfo : EIATTR_SPARSE_MMA_MASK
	.align		4
.L_29:
        /*0028*/ 	.byte	0x03, 0x50
        /*002a*/ 	.short	0x0000


	//----- nvinfo : EIATTR_MAXREG_COUNT
	.align		4
        /*002c*/ 	.byte	0x03, 0x1b
        /*002e*/ 	.short	0x00ff


	//----- nvinfo : EIATTR_NUM_BARRIERS
	.align		4
        /*0030*/ 	.byte	0x02, 0x4c
        /*0032*/ 	.byte	0x01
	.zero		1


	//----- nvinfo : EIATTR_MERCURY_ISA_VERSION
	.align		4
        /*0034*/ 	.byte	0x03, 0x5f
        /*0036*/ 	.short	0x0101


	//----- nvinfo : EIATTR_VRC_CTA_INIT_COUNT
	.align		4
        /*0038*/ 	.byte	0x02, 0x4a
	.zero		1
	.zero		1


	//----- nvinfo : EIATTR_EXIT_INSTR_OFFSETS
	.align		4
        /*003c*/ 	.byte	0x04, 0x1c
        /*003e*/ 	.short	(.L_31 - .L_30)


	//   ....[0]....
.L_30:
        /*0040*/ 	.word	0x000001e0


	//   ....[1]....
        /*0044*/ 	.word	0x00000260


	//----- nvinfo : EIATTR_CBANK_PARAM_SIZE
	.align		4
.L_31:
        /*0048*/ 	.byte	0x03, 0x19
        /*004a*/ 	.short	0x0010


	//----- nvinfo : EIATTR_PARAM_CBANK
	.align		4
        /*004c*/ 	.byte	0x04, 0x0a
        /*004e*/ 	.short	(.L_33 - .L_32)
	.align		4
.L_32:
        /*0050*/ 	.word	index@(.nv.constant0._Z4add1PfS_)
        /*0054*/ 	.short	0x0380
        /*0056*/ 	.short	0x0010


	//----- nvinfo : EIATTR_SW_WAR
	.align		4
.L_33:
        /*0058*/ 	.byte	0x04, 0x36
        /*005a*/ 	.short	(.L_35 - .L_34)
.L_34:
        /*005c*/ 	.word	0x00000008
.L_35:


//--------------------- .nv.callgraph             --------------------------
	.section	.nv.callgraph,"",@"SHT_CUDA_CALLGRAPH"
	.align	4
	.sectionentsize	8
	.align		4
        /*0000*/ 	.word	0x00000000
	.align		4
        /*0004*/ 	.word	0xffffffff
	.align		4
        /*0008*/ 	.word	0x00000000
	.align		4
        /*000c*/ 	.word	0xfffffffe
	.align		4
        /*0010*/ 	.word	0x00000000
	.align		4
        /*0014*/ 	.word	0xfffffffd
	.align		4
        /*0018*/ 	.word	0x00000000
	.align		4
        /*001c*/ 	.word	0xfffffffc


//--------------------- .text._Z4add2PfS_         --------------------------
	.section	.text._Z4add2PfS_,"ax",@progbits
	.align	128
        .global         _Z4add2PfS_
        .type           _Z4add2PfS_,@function
        .size           _Z4add2PfS_,(.L_x_6 - _Z4add2PfS_)
        .other          _Z4add2PfS_,@"STO_CUDA_ENTRY STV_DEFAULT"
_Z4add2PfS_:
.text._Z4add2PfS_:
[----:B------:R-:W-:Y:S01]  /*0000*/  LDC R1, c[0x0][0x37c] ;  /* 0x0000df00ff017b82 */ /* 0x000fe20000000800 */
[----:B------:R-:W0:Y:S07]  /*0010*/  S2R R7, SR_TID.X ;  /* 0x0000000000077919 */ /* 0x000e2e0000002100 */
[----:B------:R-:W0:Y:S01]  /*0020*/  LDC.64 R2, c[0x0][0x380] ;  /* 0x0000e000ff027b82 */ /* 0x000e220000000a00 */
[----:B------:R-:W1:Y:S01]  /*0030*/  LDCU.64 UR6, c[0x0][0x358] ;  /* 0x00006b00ff0677ac */ /* 0x000e620008000a00 */
[----:B0-----:R-:W-:-:S06]  /*0040*/  IMAD.WIDE.U32 R2, R7, 0x4, R2 ;  /* 0x0000000407027825 */ /* 0x001fcc00078e0002 */
[----:B-1----:R-:W2:Y:S01]  /*0050*/  LDG.E R2, desc[UR6][R2.64] ;  /* 0x0000000602027981 */ /* 0x002ea2000c1e1900 */
[----:B------:R-:W0:Y:S01]  /*0060*/  S2UR UR5, SR_CgaCtaId ;  /* 0x00000000000579c3 */ /* 0x000e220000008800 */
[----:B------:R-:W-:Y:S01]  /*0070*/  UMOV UR4, 0x400 ;  /* 0x0000040000047882 */ /* 0x000fe20000000000 */
[----:B------:R-:W1:Y:S01]  /*0080*/  LDCU UR8, c[0x0][0x360] ;  /* 0x00006c00ff0877ac */ /* 0x000e620008000800 */
[----:B------:R-:W-:Y:S01]  /*0090*/  ISETP.NE.AND P0, PT, R7, RZ, PT ;  /* 0x000000ff0700720c */ /* 0x000fe20003f05270 */
[----:B-1----:R-:W-:Y:S02]  /*00a0*/  UISETP.GE.U32.AND UP0, UPT, UR8, 0x2, UPT ;  /* 0x000000020800788c */ /* 0x002fe4000bf06070 */
[----:B0-----:R-:W-:-:S06]  /*00b0*/  ULEA UR4, UR5, UR4, 0x18 ;  /* 0x0000000405047291 */ /* 0x001fcc000f8ec0ff */
[----:B------:R-:W-:-:S05]  /*00c0*/  LEA R5, R7, UR4, 0x2 ;  /* 0x0000000407057c11 */ /* 0x000fca000f8e10ff */
[----:B--2---:R0:W-:Y:S01]  /*00d0*/  STS [R5], R2 ;  /* 0x0000000205007388 */ /* 0x0041e20000000800 */
[----:B------:R-:W-:Y:S06]  /*00e0*/  BAR.SYNC.DEFER_BLOCKING 0x0 ;  /* 0x0000000000007b1d */ /* 0x000fec0000010000 */
[----:B------:R-:W-:Y:S05]  /*00f0*/  BRA.U !UP0, `(.L_x_0) ;  /* 0x0000000108307547 */ /* 0x000fea000b800000 */
[----:B------:R-:W-:-:S07]  /*0100*/  IMAD.U32 R0, RZ, RZ, UR8 ;  /* 0x00000008ff007e24 */ /* 0x000fce000f8e00ff */
.L_x_1:
[----:B------:R-:W-:-:S04]  /*0110*/  SHF.R.U32.HI R6, RZ, 0x1, R0 ;  /* 0x00000001ff067819 */ /* 0x000fc80000011600 */
[----:B------:R-:W-:-:S13]  /*0120*/  ISETP.GE.U32.AND P1, PT, R7, R6, PT ;  /* 0x000000060700720c */ /* 0x000fda0003f26070 */
[----:B0-----:R-:W-:Y:S01]  /*0130*/  @!P1 IMAD R2, R6, 0x4, R5 ;  /* 0x0000000406029824 */ /* 0x001fe200078e0205 */
[----:B------:R-:W-:Y:S05]  /*0140*/  @!P1 LDS R3, [R5] ;  /* 0x0000000005039984 */ /* 0x000fea0000000800 */
[----:B------:R-:W0:Y:S02]  /*0150*/  @!P1 LDS R2, [R2] ;  /* 0x0000000002029984 */ /* 0x000e240000000800 */
[----:B0-----:R-:W-:-:S05]  /*0160*/  @!P1 FADD R4, R2, R3 ;  /* 0x0000000302049221 */ /* 0x001fca0000000000 */
[----:B------:R1:W-:Y:S01]  /*0170*/  @!P1 STS [R5], R4 ;  /* 0x0000000405009388 */ /* 0x0003e20000000800 */
[----:B------:R-:W-:Y:S01]  /*0180*/  BAR.SYNC.DEFER_BLOCKING 0x0 ;  /* 0x0000000000007b1d */ /* 0x000fe20000010000 */
[----:B------:R-:W-:Y:S01]  /*0190*/  ISETP.GT.U32.AND P1, PT, R0, 0x3, PT ;  /* 0x000000030000780c */ /* 0x000fe20003f24070 */
[----:B------:R-:W-:-:S12]  /*01a0*/  IMAD.MOV.U32 R0, RZ, RZ, R6 ;  /* 0x000000ffff007224 */ /* 0x000fd800078e0006 */
[----:B-1----:R-:W-:Y:S05]  /*01b0*/  @P1 BRA `(.L_x_1) ;  /* 0xfffffffc00d41947 */ /* 0x002fea000383ffff */
.L_x_0:
[----:B------:R-:W-:Y:S05]  /*01c0*/  @P0 EXIT ;  /* 0x000000000000094d */ /* 0x000fea0003800000 */
[----:B------:R-:W1:Y:S01]  /*01d0*/  S2UR UR5, SR_CgaCtaId ;  /* 0x00000000000579c3 */ /* 0x000e620000008800 */
[----:B------:R-:W-:-:S07]  /*01e0*/  UMOV UR4, 0x400 ;  /* 0x0000040000047882 */ /* 0x000fce0000000000 */
[----:B0-----:R-:W0:Y:S01]  /*01f0*/  LDC.64 R2, c[0x0][0x388] ;  /* 0x0000e200ff027b82 */ /* 0x001e220000000a00 */
[----:B-1----:R-:W-:-:S09]  /*0200*/  ULEA UR4, UR5, UR4, 0x18 ;  /* 0x0000000405047291 */ /* 0x002fd2000f8ec0ff */
[----:B------:R-:W0:Y:S04]  /*0210*/  LDS R5, [UR4] ;  /* 0x00000004ff057984 */ /* 0x000e280008000800 */
[----:B0-----:R-:W-:Y:S01]  /*0220*/  STG.E desc[UR6][R2.64], R5 ;  /* 0x0000000502007986 */ /* 0x001fe2000c101906 */
[----:B------:R-:W-:Y:S05]  /*0230*/  EXIT ;  /* 0x000000000000794d */ /* 0x000fea0003800000 */
.L_x_2:
[----:B------:R-:W-:-:S00]  /*0240*/  BRA `(.L_x_2) ;  /* 0xfffffffc00fc7947 */ /* 0x000fc0000383ffff */
[----:B------:R-:W-:-:S00]  /*0250*/  NOP ;  /* 0x0000000000007918 */ /* 0x000fc00000000000 */
        /* <DEDUP_REMOVED lines=10> */
.L_x_6:


//--------------------- .text._Z4add1PfS_         --------------------------
	.section	.text._Z4add1PfS_,"ax",@progbits
	.align	128
        .global         _Z4add1PfS_
        .type           _Z4add1PfS_,@function
        .size           _Z4add1PfS_,(.L_x_7 - _Z4add1PfS_)
        .other          _Z4add1PfS_,@"STO_CUDA_ENTRY STV_DEFAULT"
_Z4add1PfS_:
.text._Z4add1PfS_:
[----:B------:R-:W-:Y:S01]  /*0000*/  LDC R1, c[0x0][0x37c] ;  /* 0x0000df00ff017b82 */ /* 0x000fe20000000800 */
[----:B------:R-:W0:Y:S07]  /*0010*/  S2R R6, SR_TID.X ;  /* 0x0000000000067919 */ /* 0x000e2e0000002100 */
[----:B------:R-:W1:Y:S01]  /*0020*/  LDC.64 R2, c[0x0][0x380] ;  /* 0x0000e000ff027b82 */ /* 0x000e620000000a00 */
[----:B------:R-:W0:Y:S01]  /*0030*/  LDCU UR8, c[0x0][0x360] ;  /* 0x00006c00ff0877ac */ /* 0x000e220008000800 */
[----:B------:R-:W0:Y:S01]  /*0040*/  S2R R7, SR_CTAID.X ;  /* 0x0000000000077919 */ /* 0x000e220000002500 */
[----:B------:R-:W2:Y:S01]  /*0050*/  LDCU.64 UR6, c[0x0][0x358] ;  /* 0x00006b00ff0677ac */ /* 0x000ea20008000a00 */
[----:B0-----:R-:W-:-:S04]  /*0060*/  IMAD R5, R7, UR8, R6 ;  /* 0x0000000807057c24 */ /* 0x001fc8000f8e0206 */
[----:B-1----:R-:W-:-:S06]  /*0070*/  IMAD.WIDE R2, R5, 0x4, R2 ;  /* 0x0000000405027825 */ /* 0x002fcc00078e0202 */
[----:B--2---:R-:W2:Y:S01]  /*0080*/  LDG.E R2, desc[UR6][R2.64] ;  /* 0x0000000602027981 */ /* 0x004ea2000c1e1900 */
[----:B------:R-:W0:Y:S01]  /*0090*/  S2UR UR5, SR_CgaCtaId ;  /* 0x00000000000579c3 */ /* 0x000e220000008800 */
[----:B------:R-:W-:Y:S01]  /*00a0*/  UMOV UR4, 0x400 ;  /* 0x0000040000047882 */ /* 0x000fe20000000000 */
[----:B------:R-:W-:Y:S01]  /*00b0*/  UISETP.GE.U32.AND UP0, UPT, UR8, 0x2, UPT ;  /* 0x000000020800788c */ /* 0x000fe2000bf06070 */
[----:B------:R-:W-:Y:S01]  /*00c0*/  ISETP.NE.AND P0, PT, R6, RZ, PT ;  /* 0x000000ff0600720c */ /* 0x000fe20003f05270 */
[----:B0-----:R-:W-:-:S06]  /*00d0*/  ULEA UR4, UR5, UR4, 0x18 ;  /* 0x0000000405047291 */ /* 0x001fcc000f8ec0ff */
[----:B------:R-:W-:-:S05]  /*00e0*/  LEA R5, R6, UR4, 0x2 ;  /* 0x0000000406057c11 */ /* 0x000fca000f8e10ff */
[----:B--2---:R0:W-:Y:S01]  /*00f0*/  STS [R5], R2 ;  /* 0x0000000205007388 */ /* 0x0041e20000000800 */
[----:B------:R-:W-:Y:S06]  /*0100*/  BAR.SYNC.DEFER_BLOCKING 0x0 ;  /* 0x0000000000007b1d */ /* 0x000fec0000010000 */
[----:B------:R-:W-:Y:S05]  /*0110*/  BRA.U !UP0, `(.L_x_3) ;  /* 0x0000000108307547 */ /* 0x000fea000b800000 */
[----:B------:R-:W-:-:S07]  /*0120*/  IMAD.U32 R0, RZ, RZ, UR8 ;  /* 0x00000008ff007e24 */ /* 0x000fce000f8e00ff */
.L_x_4:
[----:B------:R-:W-:-:S04]  /*0130*/  SHF.R.U32.HI R8, RZ, 0x1, R0 ;  /* 0x00000001ff087819 */ /* 0x000fc80000011600 */
[----:B------:R-:W-:-:S13]  /*0140*/  ISETP.GE.U32.AND P1, PT, R6, R8, PT ;  /* 0x000000080600720c */ /* 0x000fda0003f26070 */
[----:B0-----:R-:W-:Y:S01]  /*0150*/  @!P1 LEA R2, R8, R5, 0x2 ;  /* 0x0000000508029211 */ /* 0x001fe200078e10ff */
        /* <DEDUP_REMOVED lines=8> */
.L_x_3:
[----:B------:R-:W-:Y:S05]  /*01e0*/  @P0 EXIT ;  /* 0x000000000000094d */ /* 0x000fea0003800000 */
[----:B------:R-:W1:Y:S01]  /*01f0*/  S2UR UR5, SR_CgaCtaId ;  /* 0x00000000000579c3 */ /* 0x000e620000008800 */
[----:B------:R-:W-:-:S07]  /*0200*/  UMOV UR4, 0x400 ;  /* 0x0000040000047882 */ /* 0x000fce0000000000 */
[----:B0-----:R-:W0:Y:S01]  /*0210*/  LDC.64 R2, c[0x0][0x388] ;  /* 0x0000e200ff027b82 */ /* 0x001e220000000a00 */
[----:B-1----:R-:W-:Y:S01]  /*0220*/  ULEA UR4, UR5, UR4, 0x18 ;  /* 0x0000000405047291 */ /* 0x002fe2000f8ec0ff */
[----:B0-----:R-:W-:-:S08]  /*0230*/  IMAD.WIDE.U32 R2, R7, 0x4, R2 ;  /* 0x0000000407027825 */ /* 0x001fd000078e0002 */
[----:B------:R-:W0:Y:S04]  /*0240*/  LDS R5, [UR4] ;  /* 0x00000004ff057984 */ /* 0x000e280008000800 */
[----:B0-----:R-:W-:Y:S01]  /*0250*/  STG.E desc[UR6][R2.64], R5 ;  /* 0x0000000502007986 */ /* 0x001fe2000c101906 */
[----:B------:R-:W-:Y:S05]  /*0260*/  EXIT ;  /* 0x000000000000794d */ /* 0x000fea0003800000 */
.L_x_5:
        /* <DEDUP_REMOVED lines=9> */
.L_x_7:


//--------------------- .nv.shared._Z4add2PfS_    --------------------------
	.section	.nv.shared._Z4add2PfS_,"aw",@nobits
	.sectionflags	@""
	.align	4
.nv.shared._Z4add2PfS_:
	.zero		5120


//--------------------- .nv.shared.reserved.0     --------------------------
	.section	.nv.shared.reserved.0,"aw",@nobits
	.weak		__nv_reservedSMEM_offset_0_alias
	.size		__nv_reservedSMEM_offset_0_alias, 0, 64
	.other		__nv_reservedSMEM_offset_0_alias,@"STO_CUDA_RESERVED_SHARED STV_DEFAULT"
__nv_reservedSMEM_offset_0_alias:
	.zero		0
	.zero		64


//--------------------- .nv.shared._Z4add1PfS_    --------------------------
	.section	.nv.shared._Z4add1PfS_,"aw",@nobits
	.sectionflags	@""
	.align	4
.nv.shared._Z4add1PfS_:
	.zero		5120


//--------------------- .nv.constant0._Z4add2PfS_ --------------------------
	.section	.nv.constant0._Z4add2PfS_,"a",@progbits
	.sectionflags	@""
	.align	4
.nv.constant0._Z4add2PfS_:
	.zero		912


//--------------------- .nv.constant0._Z4add1PfS_ --------------------------
	.section	.nv.constant0._Z4add1PfS_,"a",@progbits
	.sectionflags	@""
	.align	4
.nv.constant0._Z4add1PfS_:
	.zero		912


//--------------------- SYMBOLS --------------------------

	.type		.nv.reservedSmem.offset0,@object
	.size		.nv.reservedSmem.offset0,0x4
	.type		.nv.reservedSmem.cap,@object
	.size		.nv.reservedSmem.cap,0x4
